//
// Generated by NVIDIA NVVM Compiler
//
// Compiler Build ID: CL-36424714
// Cuda compilation tools, release 13.0, V13.0.88
// Based on NVVM 20.0.0
//

.version 9.0
.target sm_100
.address_size 64

	// .globl	_Z7parSortPii

.visible .entry _Z7parSortPii(
	.param .u64 .ptr .align 1 _Z7parSortPii_param_0,
	.param .u32 _Z7parSortPii_param_1
)
{
	.reg .pred 	%p<10>;
	.reg .b32 	%r<27>;
	.reg .b64 	%rd<16>;

	ld.param.u64 	%rd8, [_Z7parSortPii_param_0];
	ld.param.u32 	%r16, [_Z7parSortPii_param_1];
	cvta.to.global.u64 	%rd1, %rd8;
	setp.lt.s32 	%p1, %r16, 1;
	@%p1 bra 	$L__BB0_13;
	and.b32  	%r1, %r16, 15;
	setp.lt.u32 	%p2, %r16, 16;
	mov.b32 	%r24, 0;
	@%p2 bra 	$L__BB0_4;
	and.b32  	%r24, %r16, 2147483632;
	neg.s32 	%r22, %r24;
	add.s64 	%rd14, %rd1, 32;
$L__BB0_3:
	.pragma "nounroll";
	mov.b32 	%r18, 0;
	st.global.u32 	[%rd14+-32], %r18;
	st.global.u32 	[%rd14+-28], %r18;
	st.global.u32 	[%rd14+-24], %r18;
	st.global.u32 	[%rd14+-20], %r18;
	st.global.u32 	[%rd14+-16], %r18;
	st.global.u32 	[%rd14+-12], %r18;
	st.global.u32 	[%rd14+-8], %r18;
	st.global.u32 	[%rd14+-4], %r18;
	st.global.u32 	[%rd14], %r18;
	st.global.u32 	[%rd14+4], %r18;
	st.global.u32 	[%rd14+8], %r18;
	st.global.u32 	[%rd14+12], %r18;
	st.global.u32 	[%rd14+16], %r18;
	st.global.u32 	[%rd14+20], %r18;
	st.global.u32 	[%rd14+24], %r18;
	st.global.u32 	[%rd14+28], %r18;
	add.s32 	%r22, %r22, 16;
	add.s64 	%rd14, %rd14, 64;
	setp.ne.s32 	%p3, %r22, 0;
	@%p3 bra 	$L__BB0_3;
$L__BB0_4:
	setp.eq.s32 	%p4, %r1, 0;
	@%p4 bra 	$L__BB0_13;
	and.b32  	%r7, %r16, 7;
	setp.lt.u32 	%p5, %r1, 8;
	@%p5 bra 	$L__BB0_7;
	mul.wide.u32 	%rd9, %r24, 4;
	add.s64 	%rd10, %rd1, %rd9;
	mov.b32 	%r19, 0;
	st.global.u32 	[%rd10], %r19;
	st.global.u32 	[%rd10+4], %r19;
	st.global.u32 	[%rd10+8], %r19;
	st.global.u32 	[%rd10+12], %r19;
	st.global.u32 	[%rd10+16], %r19;
	st.global.u32 	[%rd10+20], %r19;
	st.global.u32 	[%rd10+24], %r19;
	st.global.u32 	[%rd10+28], %r19;
	add.s32 	%r24, %r24, 8;
$L__BB0_7:
	setp.eq.s32 	%p6, %r7, 0;
	@%p6 bra 	$L__BB0_13;
	and.b32  	%r10, %r16, 3;
	setp.lt.u32 	%p7, %r7, 4;
	@%p7 bra 	$L__BB0_10;
	mul.wide.u32 	%rd11, %r24, 4;
	add.s64 	%rd12, %rd1, %rd11;
	mov.b32 	%r20, 0;
	st.global.u32 	[%rd12], %r20;
	st.global.u32 	[%rd12+4], %r20;
	st.global.u32 	[%rd12+8], %r20;
	st.global.u32 	[%rd12+12], %r20;
	add.s32 	%r24, %r24, 4;
$L__BB0_10:
	setp.eq.s32 	%p8, %r10, 0;
	@%p8 bra 	$L__BB0_13;
	mul.wide.u32 	%rd13, %r24, 4;
	add.s64 	%rd15, %rd1, %rd13;
	neg.s32 	%r26, %r10;
$L__BB0_12:
	.pragma "nounroll";
	mov.b32 	%r21, 0;
	st.global.u32 	[%rd15], %r21;
	add.s64 	%rd15, %rd15, 4;
	add.s32 	%r26, %r26, 1;
	setp.ne.s32 	%p9, %r26, 0;
	@%p9 bra 	$L__BB0_12;
$L__BB0_13:
	ret;

}


// ===== COMPILED SASS (sm_100) =====

	.target	sm_100

	.elftype	@"ET_EXEC"


//--------------------- .note.nv.tkinfo           --------------------------
	.section	.note.nv.tkinfo,"",@"SHT_NOTE"
	.sectionflags	@"SHF_NOTE_NV_TKINFO"
	.tkinfo
        /*0018*/ 	.word	0x00000002
        /*0030*/ 	.string	""
        /*0030*/ 	.string	"ptxas"
        /*0030*/ 	.string	"Cuda compilation tools, release 13.0, V13.0.88"
        /*0030*/ 	.string	"Build cuda_13.0.r13.0/compiler.36424714_0"
        /*0030*/ 	.string	"-arch sm_100 -m 64 "



//--------------------- .note.nv.cuinfo           --------------------------
	.section	.note.nv.cuinfo,"",@"SHT_NOTE"
	.sectionflags	@"SHF_NOTE_NV_CUINFO"
        /*0018*/ 	.short	0x0002
        /*001a*/ 	.short	0x0064
        /*001c*/ 	.short	0x0082
	.zero		2


//--------------------- .nv.info                  --------------------------
	.section	.nv.info,"",@"SHT_CUDA_INFO"
	.align	4


	//----- nvinfo : EIATTR_REGCOUNT
	.align		4
        /*0000*/ 	.byte	0x04, 0x2f
        /*0002*/ 	.short	(.L_1 - .L_0)
	.align		4
.L_0:
        /*0004*/ 	.word	index@(_Z7parSortPii)
        /*0008*/ 	.word	0x0000000b


	//----- nvinfo : EIATTR_FRAME_SIZE
	.align		4
.L_1:
        /*000c*/ 	.byte	0x04, 0x11
        /*000e*/ 	.short	(.L_3 - .L_2)
	.align		4
.L_2:
        /*0010*/ 	.word	index@(_Z7parSortPii)
        /*0014*/ 	.word	0x00000000


	//----- nvinfo : EIATTR_MIN_STACK_SIZE
	.align		4
.L_3:
        /*0018*/ 	.byte	0x04, 0x12
        /*001a*/ 	.short	(.L_5 - .L_4)
	.align		4
.L_4:
        /*001c*/ 	.word	index@(_Z7parSortPii)
        /*0020*/ 	.word	0x00000000
.L_5:


//--------------------- .nv.compat                --------------------------
	.section	.nv.compat,"",@"SHT_CUDA_COMPAT_INFO"
	.align	4
        /*0000*/ 	.byte	0x02, 0x09, 0x00, 0x00, 0x02, 0x02, 0x01, 0x00, 0x02, 0x05, 0x05, 0x00, 0x03, 0x07, 0x01, 0x01
        /*0010*/ 	.byte	0x02, 0x03, 0x00, 0x00, 0x02, 0x06, 0x01, 0x00, 0x04, 0x0b, 0x08, 0x00, 0x09, 0x00, 0x00, 0x00
        /*0020*/ 	.byte	0x00, 0x00, 0x00, 0x00


//--------------------- .nv.info._Z7parSortPii    --------------------------
	.section	.nv.info._Z7parSortPii,"",@"SHT_CUDA_INFO"
	.sectionflags	@""
	.align	4


	//----- nvinfo : EIATTR_CUDA_API_VERSION
	.align		4
        /*0000*/ 	.byte	0x04, 0x37
        /*0002*/ 	.short	(.L_7 - .L_6)
.L_6:
        /*0004*/ 	.word	0x00000082


	//----- nvinfo : EIATTR_KPARAM_INFO
	.align		4
.L_7:
        /*0008*/ 	.byte	0x04, 0x17
        /*000a*/ 	.short	(.L_9 - .L_8)
.L_8:
        /*000c*/ 	.word	0x00000000
        /*0010*/ 	.short	0x0001
        /*0012*/ 	.short	0x0008
        /*0014*/ 	.byte	0x00, 0xf0, 0x11, 0x00


	//----- nvinfo : EIATTR_KPARAM_INFO
	.align		4
.L_9:
        /*0018*/ 	.byte	0x04, 0x17
        /*001a*/ 	.short	(.L_11 - .L_10)
.L_10:
        /*001c*/ 	.word	0x00000000
        /*0020*/ 	.short	0x0000
        /*0022*/ 	.short	0x0000
        /*0024*/ 	.byte	0x00, 0xf5, 0x21, 0x00


	//----- nvinfo : EIATTR_SPARSE_MMA_MASK
	.align		4
.L_11:
        /*0028*/ 	.byte	0x03, 0x50
        /*002a*/ 	.short	0x0000


	//----- nvinfo : EIATTR_MAXREG_COUNT
	.align		4
        /*002c*/ 	.byte	0x03, 0x1b
        /*002e*/ 	.short	0x00ff


	//----- nvinfo : EIATTR_MERCURY_ISA_VERSION
	.align		4
        /*0030*/ 	.byte	0x03, 0x5f
        /*0032*/ 	.short	0x0101


	//----- nvinfo : EIATTR_VRC_CTA_INIT_COUNT
	.align		4
        /*0034*/ 	.byte	0x02, 0x4a
	.zero		1
	.zero		1


	//----- nvinfo : EIATTR_EXIT_INSTR_OFFSETS
	.align		4
        /*0038*/ 	.byte	0x04, 0x1c
        /*003a*/ 	.short	(.L_13 - .L_12)


	//   ....[0]....
.L_12:
        /*003c*/ 	.word	0x00000030


	//   ....[1]....
        /*0040*/ 	.word	0x00000280


	//   ....[2]....
        /*0044*/ 	.word	0x00000380


	//   ....[3]....
        /*0048*/ 	.word	0x00000440


	//   ....[4]....
        /*004c*/ 	.word	0x000004e0


	//----- nvinfo : EIATTR_CBANK_PARAM_SIZE
	.align		4
.L_13:
        /*0050*/ 	.byte	0x03, 0x19
        /*0052*/ 	.short	0x000c


	//----- nvinfo : EIATTR_PARAM_CBANK
	.align		4
        /*0054*/ 	.byte	0x04, 0x0a
        /*0056*/ 	.short	(.L_15 - .L_14)
	.align		4
.L_14:
        /*0058*/ 	.word	index@(.nv.constant0._Z7parSortPii)
        /*005c*/ 	.short	0x0380
        /*005e*/ 	.short	0x000c


	//----- nvinfo : EIATTR_SW_WAR
	.align		4
.L_15:
        /*0060*/ 	.byte	0x04, 0x36
        /*0062*/ 	.short	(.L_17 - .L_16)
.L_16:
        /*0064*/ 	.word	0x00000008
.L_17:


//--------------------- .nv.callgraph             --------------------------
	.section	.nv.callgraph,"",@"SHT_CUDA_CALLGRAPH"
	.align	4
	.sectionentsize	8
	.align		4
        /*0000*/ 	.word	0x00000000
	.align		4
        /*0004*/ 	.word	0xffffffff
	.align		4
        /*0008*/ 	.word	0x00000000
	.align		4
        /*000c*/ 	.word	0xfffffffe
	.align		4
        /*0010*/ 	.word	0x00000000
	.align		4
        /*0014*/ 	.word	0xfffffffd
	.align		4
        /*0018*/ 	.word	0x00000000
	.align		4
        /*001c*/ 	.word	0xfffffffc


//--------------------- .text._Z7parSortPii       --------------------------
	.section	.text._Z7parSortPii,"ax",@progbits
	.align	128
        .global         _Z7parSortPii
        .type           _Z7parSortPii,@function
        .size           _Z7parSortPii,(.L_x_6 - _Z7parSortPii)
        .other          _Z7parSortPii,@"STO_CUDA_ENTRY STV_DEFAULT"
_Z7parSortPii:
.text._Z7parSortPii:
[----:B------:R-:W-:Y:S08]  /*0000*/  LDC R1, c[0x0][0x37c] ;  /* 0x0000df00ff017b82 */ /* 0x000ff00000000800 */
[----:B------:R-:W0:Y:S02]  /*0010*/  LDC R6, c[0x0][0x388] ;  /* 0x0000e200ff067b82 */ /* 0x000e240000000800 */
[----:B0-----:R-:W-:-:S13]  /*0020*/  ISETP.GE.AND P0, PT, R6, 0x1, PT ;  /* 0x000000010600780c */ /* 0x001fda0003f06270 */
[----:B------:R-:W-:Y:S05]  /*0030*/  @!P0 EXIT ;  /* 0x000000000000894d */ /* 0x000fea0003800000 */
[C---:B------:R-:W-:Y:S01]  /*0040*/  ISETP.GE.U32.AND P1, PT, R6.reuse, 0x10, PT ;  /* 0x000000100600780c */ /* 0x040fe20003f26070 */
[----:B------:R-:W0:Y:S01]  /*0050*/  LDCU.64 UR6, c[0x0][0x358] ;  /* 0x00006b00ff0677ac */ /* 0x000e220008000a00 */
[----:B------:R-:W-:Y:S01]  /*0060*/  LOP3.LUT R8, R6, 0xf, RZ, 0xc0, !PT ;  /* 0x0000000f06087812 */ /* 0x000fe200078ec0ff */
[----:B------:R-:W-:-:S03]  /*0070*/  IMAD.MOV.U32 R5, RZ, RZ, RZ ;  /* 0x000000ffff057224 */ /* 0x000fc600078e00ff */
[----:B------:R-:W-:-:S07]  /*0080*/  ISETP.NE.AND P0, PT, R8, RZ, PT ;  /* 0x000000ff0800720c */ /* 0x000fce0003f05270 */
[----:B------:R-:W-:Y:S06]  /*0090*/  @!P1 BRA `(.L_x_0) ;  /* 0x0000000000789947 */ /* 0x000fec0003800000 */
[----:B------:R-:W1:Y:S01]  /*00a0*/  LDCU.64 UR4, c[0x0][0x380] ;  /* 0x00007000ff0477ac */ /* 0x000e620008000a00 */
[----:B------:R-:W-:-:S05]  /*00b0*/  LOP3.LUT R5, R6, 0x7ffffff0, RZ, 0xc0, !PT ;  /* 0x7ffffff006057812 */ /* 0x000fca00078ec0ff */
[----:B------:R-:W-:Y:S01]  /*00c0*/  IMAD.MOV R0, RZ, RZ, -R5 ;  /* 0x000000ffff007224 */ /* 0x000fe200078e0a05 */
[----:B-1----:R-:W-:-:S04]  /*00d0*/  UIADD3 UR4, UP0, UPT, UR4, 0x20, URZ ;  /* 0x0000002004047890 */ /* 0x002fc8000ff1e0ff */
[----:B------:R-:W-:Y:S02]  /*00e0*/  UIADD3.X UR5, UPT, UPT, URZ, UR5, URZ, UP0, !UPT ;  /* 0x00000005ff057290 */ /* 0x000fe400087fe4ff */
[----:B------:R-:W-:-:S04]  /*00f0*/  IMAD.U32 R4, RZ, RZ, UR4 ;  /* 0x00000004ff047e24 */ /* 0x000fc8000f8e00ff */
[----:B------:R-:W-:-:S07]  /*0100*/  IMAD.U32 R7, RZ, RZ, UR5 ;  /* 0x00000005ff077e24 */ /* 0x000fce000f8e00ff */
.L_x_1:
[----:B------:R-:W-:Y:S01]  /*0110*/  IADD3 R0, PT, PT, R0, 0x10, RZ ;  /* 0x0000001000007810 */ /* 0x000fe20007ffe0ff */
[----:B-1----:R-:W-:Y:S02]  /*0120*/  IMAD.MOV.U32 R2, RZ, RZ, R4 ;  /* 0x000000ffff027224 */ /* 0x002fe400078e0004 */
[----:B------:R-:W-:Y:S01]  /*0130*/  IMAD.MOV.U32 R3, RZ, RZ, R7 ;  /* 0x000000ffff037224 */ /* 0x000fe200078e0007 */
[----:B------:R-:W-:Y:S02]  /*0140*/  ISETP.NE.AND P1, PT, R0, RZ, PT ;  /* 0x000000ff0000720c */ /* 0x000fe40003f25270 */
[----:B------:R-:W-:Y:S02]  /*0150*/  IADD3 R4, P2, PT, R2, 0x40, RZ ;  /* 0x0000004002047810 */ /* 0x000fe40007f5e0ff */
[----:B0-----:R1:W-:Y:S03]  /*0160*/  STG.E desc[UR6][R2.64+-0x20], RZ ;  /* 0xffffe0ff02007986 */ /* 0x0013e6000c101906 */
[----:B------:R-:W-:Y:S01]  /*0170*/  IMAD.X R7, RZ, RZ, R3, P2 ;  /* 0x000000ffff077224 */ /* 0x000fe200010e0603 */
[----:B------:R1:W-:Y:S04]  /*0180*/  STG.E desc[UR6][R2.64+-0x1c], RZ ;  /* 0xffffe4ff02007986 */ /* 0x0003e8000c101906 */
        /* <DEDUP_REMOVED lines=13> */
[----:B------:R1:W-:Y:S01]  /*0260*/  STG.E desc[UR6][R2.64+0x1c], RZ ;  /* 0x00001cff02007986 */ /* 0x0003e2000c101906 */
[----:B------:R-:W-:Y:S05]  /*0270*/  @P1 BRA `(.L_x_1) ;  /* 0xfffffffc00a41947 */ /* 0x000fea000383ffff */
.L_x_0:
[----:B0-----:R-:W-:Y:S05]  /*0280*/  @!P0 EXIT ;  /* 0x000000000000894d */ /* 0x001fea0003800000 */
[----:B------:R-:W-:Y:S02]  /*0290*/  ISETP.GE.U32.AND P0, PT, R8, 0x8, PT ;  /* 0x000000080800780c */ /* 0x000fe40003f06070 */
[----:B------:R-:W-:-:S04]  /*02a0*/  LOP3.LUT R4, R6, 0x7, RZ, 0xc0, !PT ;  /* 0x0000000706047812 */ /* 0x000fc800078ec0ff */
[----:B------:R-:W-:-:S07]  /*02b0*/  ISETP.NE.AND P1, PT, R4, RZ, PT ;  /* 0x000000ff0400720c */ /* 0x000fce0003f25270 */
[----:B------:R-:W-:Y:S06]  /*02c0*/  @!P0 BRA `(.L_x_2) ;  /* 0x00000000002c8947 */ /* 0x000fec0003800000 */
[----:B-1----:R-:W0:Y:S02]  /*02d0*/  LDC.64 R2, c[0x0][0x380] ;  /* 0x0000e000ff027b82 */ /* 0x002e240000000a00 */
[----:B0-----:R-:W-:-:S04]  /*02e0*/  IMAD.WIDE.U32 R2, R5, 0x4, R2 ;  /* 0x0000000405027825 */ /* 0x001fc800078e0002 */
[----:B------:R-:W-:Y:S01]  /*02f0*/  VIADD R5, R5, 0x8 ;  /* 0x0000000805057836 */ /* 0x000fe20000000000 */
[----:B------:R0:W-:Y:S04]  /*0300*/  STG.E desc[UR6][R2.64], RZ ;  /* 0x000000ff02007986 */ /* 0x0001e8000c101906 */
[----:B------:R0:W-:Y:S04]  /*0310*/  STG.E desc[UR6][R2.64+0x4], RZ ;  /* 0x000004ff02007986 */ /* 0x0001e8000c101906 */
[----:B------:R0:W-:Y:S04]  /*0320*/  STG.E desc[UR6][R2.64+0x8], RZ ;  /* 0x000008ff02007986 */ /* 0x0001e8000c101906 */
[----:B------:R0:W-:Y:S04]  /*0330*/  STG.E desc[UR6][R2.64+0xc], RZ ;  /* 0x00000cff02007986 */ /* 0x0001e8000c101906 */
[----:B------:R0:W-:Y:S04]  /*0340*/  STG.E desc[UR6][R2.64+0x10], RZ ;  /* 0x000010ff02007986 */ /* 0x0001e8000c101906 */
[----:B------:R0:W-:Y:S04]  /*0350*/  STG.E desc[UR6][R2.64+0x14], RZ ;  /* 0x000014ff02007986 */ /* 0x0001e8000c101906 */
[----:B------:R0:W-:Y:S04]  /*0360*/  STG.E desc[UR6][R2.64+0x18], RZ ;  /* 0x000018ff02007986 */ /* 0x0001e8000c101906 */
[----:B------:R0:W-:Y:S02]  /*0370*/  STG.E desc[UR6][R2.64+0x1c], RZ ;  /* 0x00001cff02007986 */ /* 0x0001e4000c101906 */
.L_x_2:
[----:B------:R-:W-:Y:S05]  /*0380*/  @!P1 EXIT ;  /* 0x000000000000994d */ /* 0x000fea0003800000 */
[----:B------:R-:W-:Y:S02]  /*0390*/  ISETP.GE.U32.AND P0, PT, R4, 0x4, PT ;  /* 0x000000040400780c */ /* 0x000fe40003f06070 */
[----:B------:R-:W-:-:S04]  /*03a0*/  LOP3.LUT R0, R6, 0x3, RZ, 0xc0, !PT ;  /* 0x0000000306007812 */ /* 0x000fc800078ec0ff */
[----:B------:R-:W-:-:S07]  /*03b0*/  ISETP.NE.AND P1, PT, R0, RZ, PT ;  /* 0x000000ff0000720c */ /* 0x000fce0003f25270 */
[----:B------:R-:W-:Y:S06]  /*03c0*/  @!P0 BRA `(.L_x_3) ;  /* 0x00000000001c8947 */ /* 0x000fec0003800000 */
[----:B01----:R-:W0:Y:S02]  /*03d0*/  LDC.64 R2, c[0x0][0x380] ;  /* 0x0000e000ff027b82 */ /* 0x003e240000000a00 */
[----:B0-----:R-:W-:-:S04]  /*03e0*/  IMAD.WIDE.U32 R2, R5, 0x4, R2 ;  /* 0x0000000405027825 */ /* 0x001fc800078e0002 */
[----:B------:R-:W-:Y:S01]  /*03f0*/  VIADD R5, R5, 0x4 ;  /* 0x0000000405057836 */ /* 0x000fe20000000000 */
[----:B------:R2:W-:Y:S04]  /*0400*/  STG.E desc[UR6][R2.64], RZ ;  /* 0x000000ff02007986 */ /* 0x0005e8000c101906 */
[----:B------:R2:W-:Y:S04]  /*0410*/  STG.E desc[UR6][R2.64+0x4], RZ ;  /* 0x000004ff02007986 */ /* 0x0005e8000c101906 */
[----:B------:R2:W-:Y:S04]  /*0420*/  STG.E desc[UR6][R2.64+0x8], RZ ;  /* 0x000008ff02007986 */ /* 0x0005e8000c101906 */
[----:B------:R2:W-:Y:S02]  /*0430*/  STG.E desc[UR6][R2.64+0xc], RZ ;  /* 0x00000cff02007986 */ /* 0x0005e4000c101906 */
.L_x_3:
[----:B------:R-:W-:Y:S05]  /*0440*/  @!P1 EXIT ;  /* 0x000000000000994d */ /* 0x000fea0003800000 */
[----:B012---:R-:W0:Y:S01]  /*0450*/  LDC.64 R2, c[0x0][0x380] ;  /* 0x0000e000ff027b82 */ /* 0x007e220000000a00 */
[----:B------:R-:W-:Y:S01]  /*0460*/  IADD3 R0, PT, PT, -R0, RZ, RZ ;  /* 0x000000ff00007210 */ /* 0x000fe20007ffe1ff */
[----:B0-----:R-:W-:-:S07]  /*0470*/  IMAD.WIDE.U32 R2, R5, 0x4, R2 ;  /* 0x0000000405027825 */ /* 0x001fce00078e0002 */
.L_x_4:
[----:B------:R-:W-:Y:S01]  /*0480*/  VIADD R0, R0, 0x1 ;  /* 0x0000000100007836 */ /* 0x000fe20000000000 */
[----:B------:R0:W-:Y:S04]  /*0490*/  STG.E desc[UR6][R2.64], RZ ;  /* 0x000000ff02007986 */ /* 0x0001e8000c101906 */
[----:B------:R-:W-:Y:S02]  /*04a0*/  ISETP.NE.AND P0, PT, R0, RZ, PT ;  /* 0x000000ff0000720c */ /* 0x000fe40003f05270 */
[----:B0-----:R-:W-:-:S05]  /*04b0*/  IADD3 R2, P1, PT, R2, 0x4, RZ ;  /* 0x0000000402027810 */ /* 0x001fca0007f3e0ff */
[----:B------:R-:W-:-:S06]  /*04c0*/  IMAD.X R3, RZ, RZ, R3, P1 ;  /* 0x000000ffff037224 */ /* 0x000fcc00008e0603 */
[----:B------:R-:W-:Y:S05]  /*04d0*/  @P0 BRA `(.L_x_4) ;  /* 0xfffffffc00e80947 */ /* 0x000fea000383ffff */
[----:B------:R-:W-:Y:S05]  /*04e0*/  EXIT ;  /* 0x000000000000794d */ /* 0x000fea0003800000 */
.L_x_5:
[----:B------:R-:W-:-:S00]  /*04f0*/  BRA `(.L_x_5) ;  /* 0xfffffffc00fc7947 */ /* 0x000fc0000383ffff */
[----:B------:R-:W-:-:S00]  /*0500*/  NOP ;  /* 0x0000000000007918 */ /* 0x000fc00000000000 */
[----:B------:R-:W-:-:S00]  /*0510*/  NOP ;  /* 0x0000000000007918 */ /* 0x000fc00000000000 */
[----:B------:R-:W-:-:S00]  /*0520*/  NOP ;  /* 0x0000000000007918 */ /* 0x000fc00000000000 */
[----:B------:R-:W-:-:S00]  /*0530*/  NOP ;  /* 0x0000000000007918 */ /* 0x000fc00000000000 */
[----:B------:R-:W-:-:S00]  /*0540*/  NOP ;  /* 0x0000000000007918 */ /* 0x000fc00000000000 */
[----:B------:R-:W-:-:S00]  /*0550*/  NOP ;  /* 0x0000000000007918 */ /* 0x000fc00000000000 */
[----:B------:R-:W-:-:S00]  /*0560*/  NOP ;  /* 0x0000000000007918 */ /* 0x000fc00000000000 */
[----:B------:R-:W-:-:S00]  /*0570*/  NOP ;  /* 0x0000000000007918 */ /* 0x000fc00000000000 */
.L_x_6:


//--------------------- .nv.shared.reserved.0     --------------------------
	.section	.nv.shared.reserved.0,"aw",@nobits
	.weak		__nv_reservedSMEM_offset_0_alias
	.size		__nv_reservedSMEM_offset_0_alias, 0, 64
	.other		__nv_reservedSMEM_offset_0_alias,@"STO_CUDA_RESERVED_SHARED STV_DEFAULT"
__nv_reservedSMEM_offset_0_alias:
	.zero		0
	.zero		64


//--------------------- .nv.constant0._Z7parSortPii --------------------------
	.section	.nv.constant0._Z7parSortPii,"a",@progbits
	.sectionflags	@""
	.align	4
.nv.constant0._Z7parSortPii:
	.zero		908


//--------------------- SYMBOLS --------------------------

	.type		.nv.reservedSmem.offset0,@object
	.size		.nv.reservedSmem.offset0,0x4
